//
// Generated by NVIDIA NVVM Compiler
//
// Compiler Build ID: CL-36424714
// Cuda compilation tools, release 13.0, V13.0.88
// Based on NVVM 20.0.0
//

.version 9.0
.target sm_100
.address_size 64

	// .globl	_Z18stratify_none_getDPfPiS0_ifS_

.visible .entry _Z18stratify_none_getDPfPiS0_ifS_(
	.param .u64 .ptr .align 1 _Z18stratify_none_getDPfPiS0_ifS__param_0,
	.param .u64 .ptr .align 1 _Z18stratify_none_getDPfPiS0_ifS__param_1,
	.param .u64 .ptr .align 1 _Z18stratify_none_getDPfPiS0_ifS__param_2,
	.param .u32 _Z18stratify_none_getDPfPiS0_ifS__param_3,
	.param .f32 _Z18stratify_none_getDPfPiS0_ifS__param_4,
	.param .u64 .ptr .align 1 _Z18stratify_none_getDPfPiS0_ifS__param_5
)
{
	.reg .pred 	%p<41>;
	.reg .b32 	%r<146>;
	.reg .b32 	%f<37>;
	.reg .b64 	%rd<81>;

	ld.param.u64 	%rd6, [_Z18stratify_none_getDPfPiS0_ifS__param_0];
	ld.param.u64 	%rd5, [_Z18stratify_none_getDPfPiS0_ifS__param_1];
	ld.param.u64 	%rd7, [_Z18stratify_none_getDPfPiS0_ifS__param_2];
	ld.param.f32 	%f3, [_Z18stratify_none_getDPfPiS0_ifS__param_4];
	ld.param.u64 	%rd8, [_Z18stratify_none_getDPfPiS0_ifS__param_5];
	cvta.to.global.u64 	%rd1, %rd7;
	cvta.to.global.u64 	%rd2, %rd6;
	cvta.to.global.u64 	%rd9, %rd8;
	mov.u32 	%r1, %tid.x;
	mul.wide.u32 	%rd10, %r1, 4;
	add.s64 	%rd3, %rd9, %rd10;
	mov.b32 	%r36, 0;
	st.global.u32 	[%rd3], %r36;
	add.s64 	%rd11, %rd2, %rd10;
	ld.global.f32 	%f4, [%rd11];
	setp.eq.f32 	%p1, %f4, 0f00000000;
	@%p1 bra 	$L__BB0_17;
	cvta.to.global.u64 	%rd12, %rd5;
	add.s64 	%rd14, %rd12, %rd10;
	ld.global.u32 	%r134, [%rd14];
	ld.global.u32 	%r3, [%rd14+4];
	setp.ge.s32 	%p2, %r134, %r3;
	mov.f32 	%f36, 0f00000000;
	@%p2 bra 	$L__BB0_15;
	add.s32 	%r39, %r134, 1;
	max.s32 	%r40, %r3, %r39;
	sub.s32 	%r4, %r40, %r134;
	and.b32  	%r5, %r4, 15;
	sub.s32 	%r41, %r134, %r40;
	setp.gt.u32 	%p3, %r41, -16;
	mov.b32 	%r145, 0;
	@%p3 bra 	$L__BB0_5;
	and.b32  	%r43, %r4, -16;
	neg.s32 	%r130, %r43;
	add.s64 	%rd4, %rd1, 32;
	mov.b32 	%r145, 0;
$L__BB0_4:
	.pragma "nounroll";
	mul.wide.s32 	%rd15, %r134, 4;
	add.s64 	%rd16, %rd4, %rd15;
	ld.global.u32 	%r44, [%rd16+-32];
	mul.wide.s32 	%rd17, %r44, 4;
	add.s64 	%rd18, %rd2, %rd17;
	ld.global.f32 	%f6, [%rd18];
	setp.neu.f32 	%p4, %f6, 0f00000000;
	selp.u32 	%r45, 1, 0, %p4;
	add.s32 	%r46, %r145, %r45;
	ld.global.u32 	%r47, [%rd16+-28];
	mul.wide.s32 	%rd19, %r47, 4;
	add.s64 	%rd20, %rd2, %rd19;
	ld.global.f32 	%f7, [%rd20];
	setp.neu.f32 	%p5, %f7, 0f00000000;
	selp.u32 	%r48, 1, 0, %p5;
	add.s32 	%r49, %r46, %r48;
	ld.global.u32 	%r50, [%rd16+-24];
	mul.wide.s32 	%rd21, %r50, 4;
	add.s64 	%rd22, %rd2, %rd21;
	ld.global.f32 	%f8, [%rd22];
	setp.neu.f32 	%p6, %f8, 0f00000000;
	selp.u32 	%r51, 1, 0, %p6;
	add.s32 	%r52, %r49, %r51;
	ld.global.u32 	%r53, [%rd16+-20];
	mul.wide.s32 	%rd23, %r53, 4;
	add.s64 	%rd24, %rd2, %rd23;
	ld.global.f32 	%f9, [%rd24];
	setp.neu.f32 	%p7, %f9, 0f00000000;
	selp.u32 	%r54, 1, 0, %p7;
	add.s32 	%r55, %r52, %r54;
	ld.global.u32 	%r56, [%rd16+-16];
	mul.wide.s32 	%rd25, %r56, 4;
	add.s64 	%rd26, %rd2, %rd25;
	ld.global.f32 	%f10, [%rd26];
	setp.neu.f32 	%p8, %f10, 0f00000000;
	selp.u32 	%r57, 1, 0, %p8;
	add.s32 	%r58, %r55, %r57;
	ld.global.u32 	%r59, [%rd16+-12];
	mul.wide.s32 	%rd27, %r59, 4;
	add.s64 	%rd28, %rd2, %rd27;
	ld.global.f32 	%f11, [%rd28];
	setp.neu.f32 	%p9, %f11, 0f00000000;
	selp.u32 	%r60, 1, 0, %p9;
	add.s32 	%r61, %r58, %r60;
	ld.global.u32 	%r62, [%rd16+-8];
	mul.wide.s32 	%rd29, %r62, 4;
	add.s64 	%rd30, %rd2, %rd29;
	ld.global.f32 	%f12, [%rd30];
	setp.neu.f32 	%p10, %f12, 0f00000000;
	selp.u32 	%r63, 1, 0, %p10;
	add.s32 	%r64, %r61, %r63;
	ld.global.u32 	%r65, [%rd16+-4];
	mul.wide.s32 	%rd31, %r65, 4;
	add.s64 	%rd32, %rd2, %rd31;
	ld.global.f32 	%f13, [%rd32];
	setp.neu.f32 	%p11, %f13, 0f00000000;
	selp.u32 	%r66, 1, 0, %p11;
	add.s32 	%r67, %r64, %r66;
	ld.global.u32 	%r68, [%rd16];
	mul.wide.s32 	%rd33, %r68, 4;
	add.s64 	%rd34, %rd2, %rd33;
	ld.global.f32 	%f14, [%rd34];
	setp.neu.f32 	%p12, %f14, 0f00000000;
	selp.u32 	%r69, 1, 0, %p12;
	add.s32 	%r70, %r67, %r69;
	ld.global.u32 	%r71, [%rd16+4];
	mul.wide.s32 	%rd35, %r71, 4;
	add.s64 	%rd36, %rd2, %rd35;
	ld.global.f32 	%f15, [%rd36];
	setp.neu.f32 	%p13, %f15, 0f00000000;
	selp.u32 	%r72, 1, 0, %p13;
	add.s32 	%r73, %r70, %r72;
	ld.global.u32 	%r74, [%rd16+8];
	mul.wide.s32 	%rd37, %r74, 4;
	add.s64 	%rd38, %rd2, %rd37;
	ld.global.f32 	%f16, [%rd38];
	setp.neu.f32 	%p14, %f16, 0f00000000;
	selp.u32 	%r75, 1, 0, %p14;
	add.s32 	%r76, %r73, %r75;
	ld.global.u32 	%r77, [%rd16+12];
	mul.wide.s32 	%rd39, %r77, 4;
	add.s64 	%rd40, %rd2, %rd39;
	ld.global.f32 	%f17, [%rd40];
	setp.neu.f32 	%p15, %f17, 0f00000000;
	selp.u32 	%r78, 1, 0, %p15;
	add.s32 	%r79, %r76, %r78;
	ld.global.u32 	%r80, [%rd16+16];
	mul.wide.s32 	%rd41, %r80, 4;
	add.s64 	%rd42, %rd2, %rd41;
	ld.global.f32 	%f18, [%rd42];
	setp.neu.f32 	%p16, %f18, 0f00000000;
	selp.u32 	%r81, 1, 0, %p16;
	add.s32 	%r82, %r79, %r81;
	ld.global.u32 	%r83, [%rd16+20];
	mul.wide.s32 	%rd43, %r83, 4;
	add.s64 	%rd44, %rd2, %rd43;
	ld.global.f32 	%f19, [%rd44];
	setp.neu.f32 	%p17, %f19, 0f00000000;
	selp.u32 	%r84, 1, 0, %p17;
	add.s32 	%r85, %r82, %r84;
	ld.global.u32 	%r86, [%rd16+24];
	mul.wide.s32 	%rd45, %r86, 4;
	add.s64 	%rd46, %rd2, %rd45;
	ld.global.f32 	%f20, [%rd46];
	setp.neu.f32 	%p18, %f20, 0f00000000;
	selp.u32 	%r87, 1, 0, %p18;
	add.s32 	%r88, %r85, %r87;
	ld.global.u32 	%r89, [%rd16+28];
	mul.wide.s32 	%rd47, %r89, 4;
	add.s64 	%rd48, %rd2, %rd47;
	ld.global.f32 	%f21, [%rd48];
	setp.neu.f32 	%p19, %f21, 0f00000000;
	selp.u32 	%r90, 1, 0, %p19;
	add.s32 	%r145, %r88, %r90;
	add.s32 	%r134, %r134, 16;
	add.s32 	%r130, %r130, 16;
	setp.ne.s32 	%p20, %r130, 0;
	@%p20 bra 	$L__BB0_4;
$L__BB0_5:
	setp.eq.s32 	%p21, %r5, 0;
	@%p21 bra 	$L__BB0_14;
	and.b32  	%r16, %r4, 7;
	setp.lt.u32 	%p22, %r5, 8;
	@%p22 bra 	$L__BB0_8;
	mul.wide.s32 	%rd49, %r134, 4;
	add.s64 	%rd50, %rd1, %rd49;
	ld.global.u32 	%r92, [%rd50];
	mul.wide.s32 	%rd51, %r92, 4;
	add.s64 	%rd52, %rd2, %rd51;
	ld.global.f32 	%f22, [%rd52];
	setp.neu.f32 	%p23, %f22, 0f00000000;
	selp.u32 	%r93, 1, 0, %p23;
	add.s32 	%r94, %r145, %r93;
	ld.global.u32 	%r95, [%rd50+4];
	mul.wide.s32 	%rd53, %r95, 4;
	add.s64 	%rd54, %rd2, %rd53;
	ld.global.f32 	%f23, [%rd54];
	setp.neu.f32 	%p24, %f23, 0f00000000;
	selp.u32 	%r96, 1, 0, %p24;
	add.s32 	%r97, %r94, %r96;
	ld.global.u32 	%r98, [%rd50+8];
	mul.wide.s32 	%rd55, %r98, 4;
	add.s64 	%rd56, %rd2, %rd55;
	ld.global.f32 	%f24, [%rd56];
	setp.neu.f32 	%p25, %f24, 0f00000000;
	selp.u32 	%r99, 1, 0, %p25;
	add.s32 	%r100, %r97, %r99;
	ld.global.u32 	%r101, [%rd50+12];
	mul.wide.s32 	%rd57, %r101, 4;
	add.s64 	%rd58, %rd2, %rd57;
	ld.global.f32 	%f25, [%rd58];
	setp.neu.f32 	%p26, %f25, 0f00000000;
	selp.u32 	%r102, 1, 0, %p26;
	add.s32 	%r103, %r100, %r102;
	ld.global.u32 	%r104, [%rd50+16];
	mul.wide.s32 	%rd59, %r104, 4;
	add.s64 	%rd60, %rd2, %rd59;
	ld.global.f32 	%f26, [%rd60];
	setp.neu.f32 	%p27, %f26, 0f00000000;
	selp.u32 	%r105, 1, 0, %p27;
	add.s32 	%r106, %r103, %r105;
	ld.global.u32 	%r107, [%rd50+20];
	mul.wide.s32 	%rd61, %r107, 4;
	add.s64 	%rd62, %rd2, %rd61;
	ld.global.f32 	%f27, [%rd62];
	setp.neu.f32 	%p28, %f27, 0f00000000;
	selp.u32 	%r108, 1, 0, %p28;
	add.s32 	%r109, %r106, %r108;
	ld.global.u32 	%r110, [%rd50+24];
	mul.wide.s32 	%rd63, %r110, 4;
	add.s64 	%rd64, %rd2, %rd63;
	ld.global.f32 	%f28, [%rd64];
	setp.neu.f32 	%p29, %f28, 0f00000000;
	selp.u32 	%r111, 1, 0, %p29;
	add.s32 	%r112, %r109, %r111;
	ld.global.u32 	%r113, [%rd50+28];
	mul.wide.s32 	%rd65, %r113, 4;
	add.s64 	%rd66, %rd2, %rd65;
	ld.global.f32 	%f29, [%rd66];
	setp.neu.f32 	%p30, %f29, 0f00000000;
	selp.u32 	%r114, 1, 0, %p30;
	add.s32 	%r145, %r112, %r114;
	add.s32 	%r134, %r134, 8;
$L__BB0_8:
	setp.eq.s32 	%p31, %r16, 0;
	@%p31 bra 	$L__BB0_14;
	and.b32  	%r22, %r4, 3;
	setp.lt.u32 	%p32, %r16, 4;
	@%p32 bra 	$L__BB0_11;
	mul.wide.s32 	%rd67, %r134, 4;
	add.s64 	%rd68, %rd1, %rd67;
	ld.global.u32 	%r116, [%rd68];
	mul.wide.s32 	%rd69, %r116, 4;
	add.s64 	%rd70, %rd2, %rd69;
	ld.global.f32 	%f30, [%rd70];
	setp.neu.f32 	%p33, %f30, 0f00000000;
	selp.u32 	%r117, 1, 0, %p33;
	add.s32 	%r118, %r145, %r117;
	ld.global.u32 	%r119, [%rd68+4];
	mul.wide.s32 	%rd71, %r119, 4;
	add.s64 	%rd72, %rd2, %rd71;
	ld.global.f32 	%f31, [%rd72];
	setp.neu.f32 	%p34, %f31, 0f00000000;
	selp.u32 	%r120, 1, 0, %p34;
	add.s32 	%r121, %r118, %r120;
	ld.global.u32 	%r122, [%rd68+8];
	mul.wide.s32 	%rd73, %r122, 4;
	add.s64 	%rd74, %rd2, %rd73;
	ld.global.f32 	%f32, [%rd74];
	setp.neu.f32 	%p35, %f32, 0f00000000;
	selp.u32 	%r123, 1, 0, %p35;
	add.s32 	%r124, %r121, %r123;
	ld.global.u32 	%r125, [%rd68+12];
	mul.wide.s32 	%rd75, %r125, 4;
	add.s64 	%rd76, %rd2, %rd75;
	ld.global.f32 	%f33, [%rd76];
	setp.neu.f32 	%p36, %f33, 0f00000000;
	selp.u32 	%r126, 1, 0, %p36;
	add.s32 	%r145, %r124, %r126;
	add.s32 	%r134, %r134, 4;
$L__BB0_11:
	setp.eq.s32 	%p37, %r22, 0;
	@%p37 bra 	$L__BB0_14;
	neg.s32 	%r142, %r22;
$L__BB0_13:
	.pragma "nounroll";
	mul.wide.s32 	%rd77, %r134, 4;
	add.s64 	%rd78, %rd1, %rd77;
	ld.global.u32 	%r127, [%rd78];
	mul.wide.s32 	%rd79, %r127, 4;
	add.s64 	%rd80, %rd2, %rd79;
	ld.global.f32 	%f34, [%rd80];
	setp.neu.f32 	%p38, %f34, 0f00000000;
	selp.u32 	%r128, 1, 0, %p38;
	add.s32 	%r145, %r145, %r128;
	add.s32 	%r134, %r134, 1;
	add.s32 	%r142, %r142, 1;
	setp.ne.s32 	%p39, %r142, 0;
	@%p39 bra 	$L__BB0_13;
$L__BB0_14:
	cvt.rn.f32.u32 	%f36, %r145;
$L__BB0_15:
	mul.f32 	%f35, %f3, 0f00000000;
	setp.gtu.f32 	%p40, %f35, %f36;
	@%p40 bra 	$L__BB0_17;
	mov.b32 	%r129, 1065353216;
	st.global.u32 	[%rd3], %r129;
$L__BB0_17:
	ret;

}
	// .globl	_Z20stratify_none_getC_DPfPiS0_iS_S_
.visible .entry _Z20stratify_none_getC_DPfPiS0_iS_S_(
	.param .u64 .ptr .align 1 _Z20stratify_none_getC_DPfPiS0_iS_S__param_0,
	.param .u64 .ptr .align 1 _Z20stratify_none_getC_DPfPiS0_iS_S__param_1,
	.param .u64 .ptr .align 1 _Z20stratify_none_getC_DPfPiS0_iS_S__param_2,
	.param .u32 _Z20stratify_none_getC_DPfPiS0_iS_S__param_3,
	.param .u64 .ptr .align 1 _Z20stratify_none_getC_DPfPiS0_iS_S__param_4,
	.param .u64 .ptr .align 1 _Z20stratify_none_getC_DPfPiS0_iS_S__param_5
)
{
	.reg .pred 	%p<3>;
	.reg .b32 	%r<4>;
	.reg .b32 	%f<3>;
	.reg .b64 	%rd<12>;

	ld.param.u64 	%rd3, [_Z20stratify_none_getC_DPfPiS0_iS_S__param_0];
	ld.param.u64 	%rd2, [_Z20stratify_none_getC_DPfPiS0_iS_S__param_4];
	ld.param.u64 	%rd4, [_Z20stratify_none_getC_DPfPiS0_iS_S__param_5];
	cvta.to.global.u64 	%rd5, %rd3;
	cvta.to.global.u64 	%rd6, %rd4;
	mov.u32 	%r1, %tid.x;
	mul.wide.u32 	%rd7, %r1, 4;
	add.s64 	%rd1, %rd6, %rd7;
	mov.b32 	%r2, 0;
	st.global.u32 	[%rd1], %r2;
	add.s64 	%rd8, %rd5, %rd7;
	ld.global.f32 	%f1, [%rd8];
	setp.eq.f32 	%p1, %f1, 0f00000000;
	@%p1 bra 	$L__BB1_3;
	cvta.to.global.u64 	%rd9, %rd2;
	add.s64 	%rd11, %rd9, %rd7;
	ld.global.f32 	%f2, [%rd11];
	setp.neu.f32 	%p2, %f2, 0f00000000;
	@%p2 bra 	$L__BB1_3;
	mov.b32 	%r3, 1065353216;
	st.global.u32 	[%rd1], %r3;
$L__BB1_3:
	ret;

}


// ===== COMPILED SASS (sm_100) =====

	.target	sm_100

	.elftype	@"ET_EXEC"


//--------------------- .note.nv.tkinfo           --------------------------
	.section	.note.nv.tkinfo,"",@"SHT_NOTE"
	.sectionflags	@"SHF_NOTE_NV_TKINFO"
	.tkinfo
        /*0018*/ 	.word	0x00000002
        /*0030*/ 	.string	""
        /*0030*/ 	.string	"ptxas"
        /*0030*/ 	.string	"Cuda compilation tools, release 13.0, V13.0.88"
        /*0030*/ 	.string	"Build cuda_13.0.r13.0/compiler.36424714_0"
        /*0030*/ 	.string	"-arch sm_100 -m 64 "



//--------------------- .note.nv.cuinfo           --------------------------
	.section	.note.nv.cuinfo,"",@"SHT_NOTE"
	.sectionflags	@"SHF_NOTE_NV_CUINFO"
        /*0018*/ 	.short	0x0002
        /*001a*/ 	.short	0x0064
        /*001c*/ 	.short	0x0082
	.zero		2


//--------------------- .nv.info                  --------------------------
	.section	.nv.info,"",@"SHT_CUDA_INFO"
	.align	4


	//----- nvinfo : EIATTR_REGCOUNT
	.align		4
        /*0000*/ 	.byte	0x04, 0x2f
        /*0002*/ 	.short	(.L_1 - .L_0)
	.align		4
.L_0:
        /*0004*/ 	.word	index@(_Z18stratify_none_getDPfPiS0_ifS_)
        /*0008*/ 	.word	0x00000020


	//----- nvinfo : EIATTR_FRAME_SIZE
	.align		4
.L_1:
        /*000c*/ 	.byte	0x04, 0x11
        /*000e*/ 	.short	(.L_3 - .L_2)
	.align		4
.L_2:
        /*0010*/ 	.word	index@(_Z18stratify_none_getDPfPiS0_ifS_)
        /*0014*/ 	.word	0x00000000


	//----- nvinfo : EIATTR_REGCOUNT
	.align		4
.L_3:
        /*0018*/ 	.byte	0x04, 0x2f
        /*001a*/ 	.short	(.L_5 - .L_4)
	.align		4
.L_4:
        /*001c*/ 	.word	index@(_Z20stratify_none_getC_DPfPiS0_iS_S_)
        /*0020*/ 	.word	0x0000000a


	//----- nvinfo : EIATTR_FRAME_SIZE
	.align		4
.L_5:
        /*0024*/ 	.byte	0x04, 0x11
        /*0026*/ 	.short	(.L_7 - .L_6)
	.align		4
.L_6:
        /*0028*/ 	.word	index@(_Z20stratify_none_getC_DPfPiS0_iS_S_)
        /*002c*/ 	.word	0x00000000


	//----- nvinfo : EIATTR_MIN_STACK_SIZE
	.align		4
.L_7:
        /*0030*/ 	.byte	0x04, 0x12
        /*0032*/ 	.short	(.L_9 - .L_8)
	.align		4
.L_8:
        /*0034*/ 	.word	index@(_Z20stratify_none_getC_DPfPiS0_iS_S_)
        /*0038*/ 	.word	0x00000000


	//----- nvinfo : EIATTR_MIN_STACK_SIZE
	.align		4
.L_9:
        /*003c*/ 	.byte	0x04, 0x12
        /*003e*/ 	.short	(.L_11 - .L_10)
	.align		4
.L_10:
        /*0040*/ 	.word	index@(_Z18stratify_none_getDPfPiS0_ifS_)
        /*0044*/ 	.word	0x00000000
.L_11:


//--------------------- .nv.compat                --------------------------
	.section	.nv.compat,"",@"SHT_CUDA_COMPAT_INFO"
	.align	4
        /*0000*/ 	.byte	0x02, 0x09, 0x00, 0x00, 0x02, 0x02, 0x01, 0x00, 0x02, 0x05, 0x05, 0x00, 0x03, 0x07, 0x01, 0x01
        /*0010*/ 	.byte	0x02, 0x03, 0x00, 0x00, 0x02, 0x06, 0x01, 0x00, 0x04, 0x0b, 0x08, 0x00, 0x09, 0x00, 0x00, 0x00
        /*0020*/ 	.byte	0x00, 0x00, 0x00, 0x00


//--------------------- .nv.info._Z20stratify_none_getC_DPfPiS0_iS_S_ --------------------------
	.section	.nv.info._Z20stratify_none_getC_DPfPiS0_iS_S_,"",@"SHT_CUDA_INFO"
	.sectionflags	@""
	.align	4


	//----- nvinfo : EIATTR_CUDA_API_VERSION
	.align		4
        /*0000*/ 	.byte	0x04, 0x37
        /*0002*/ 	.short	(.L_13 - .L_12)
.L_12:
        /*0004*/ 	.word	0x00000082


	//----- nvinfo : EIATTR_KPARAM_INFO
	.align		4
.L_13:
        /*0008*/ 	.byte	0x04, 0x17
        /*000a*/ 	.short	(.L_15 - .L_14)
.L_14:
        /*000c*/ 	.word	0x00000000
        /*0010*/ 	.short	0x0005
        /*0012*/ 	.short	0x0028
        /*0014*/ 	.byte	0x00, 0xf5, 0x21, 0x00


	//----- nvinfo : EIATTR_KPARAM_INFO
	.align		4
.L_15:
        /*0018*/ 	.byte	0x04, 0x17
        /*001a*/ 	.short	(.L_17 - .L_16)
.L_16:
        /*001c*/ 	.word	0x00000000
        /*0020*/ 	.short	0x0004
        /*0022*/ 	.short	0x0020
        /*0024*/ 	.byte	0x00, 0xf5, 0x21, 0x00


	//----- nvinfo : EIATTR_KPARAM_INFO
	.align		4
.L_17:
        /*0028*/ 	.byte	0x04, 0x17
        /*002a*/ 	.short	(.L_19 - .L_18)
.L_18:
        /*002c*/ 	.word	0x00000000
        /*0030*/ 	.short	0x0003
        /*0032*/ 	.short	0x0018
        /*0034*/ 	.byte	0x00, 0xf0, 0x11, 0x00


	//----- nvinfo : EIATTR_KPARAM_INFO
	.align		4
.L_19:
        /*0038*/ 	.byte	0x04, 0x17
        /*003a*/ 	.short	(.L_21 - .L_20)
.L_20:
        /*003c*/ 	.word	0x00000000
        /*0040*/ 	.short	0x0002
        /*0042*/ 	.short	0x0010
        /*0044*/ 	.byte	0x00, 0xf5, 0x21, 0x00


	//----- nvinfo : EIATTR_KPARAM_INFO
	.align		4
.L_21:
        /*0048*/ 	.byte	0x04, 0x17
        /*004a*/ 	.short	(.L_23 - .L_22)
.L_22:
        /*004c*/ 	.word	0x00000000
        /*0050*/ 	.short	0x0001
        /*0052*/ 	.short	0x0008
        /*0054*/ 	.byte	0x00, 0xf5, 0x21, 0x00


	//----- nvinfo : EIATTR_KPARAM_INFO
	.align		4
.L_23:
        /*0058*/ 	.byte	0x04, 0x17
        /*005a*/ 	.short	(.L_25 - .L_24)
.L_24:
        /*005c*/ 	.word	0x00000000
        /*0060*/ 	.short	0x0000
        /*0062*/ 	.short	0x0000
        /*0064*/ 	.byte	0x00, 0xf5, 0x21, 0x00


	//----- nvinfo : EIATTR_SPARSE_MMA_MASK
	.align		4
.L_25:
        /*0068*/ 	.byte	0x03, 0x50
        /*006a*/ 	.short	0x0000


	//----- nvinfo : EIATTR_MAXREG_COUNT
	.align		4
        /*006c*/ 	.byte	0x03, 0x1b
        /*006e*/ 	.short	0x00ff


	//----- nvinfo : EIATTR_MERCURY_ISA_VERSION
	.align		4
        /*0070*/ 	.byte	0x03, 0x5f
        /*0072*/ 	.short	0x0101


	//----- nvinfo : EIATTR_VRC_CTA_INIT_COUNT
	.align		4
        /*0074*/ 	.byte	0x02, 0x4a
	.zero		1
	.zero		1


	//----- nvinfo : EIATTR_EXIT_INSTR_OFFSETS
	.align		4
        /*0078*/ 	.byte	0x04, 0x1c
        /*007a*/ 	.short	(.L_27 - .L_26)


	//   ....[0]....
.L_26:
        /*007c*/ 	.word	0x000000a0


	//   ....[1]....
        /*0080*/ 	.word	0x000000f0


	//   ....[2]....
        /*0084*/ 	.word	0x00000120


	//----- nvinfo : EIATTR_CBANK_PARAM_SIZE
	.align		4
.L_27:
        /*0088*/ 	.byte	0x03, 0x19
        /*008a*/ 	.short	0x0030


	//----- nvinfo : EIATTR_PARAM_CBANK
	.align		4
        /*008c*/ 	.byte	0x04, 0x0a
        /*008e*/ 	.short	(.L_29 - .L_28)
	.align		4
.L_28:
        /*0090*/ 	.word	index@(.nv.constant0._Z20stratify_none_getC_DPfPiS0_iS_S_)
        /*0094*/ 	.short	0x0380
        /*0096*/ 	.short	0x0030


	//----- nvinfo : EIATTR_SW_WAR
	.align		4
.L_29:
        /*0098*/ 	.byte	0x04, 0x36
        /*009a*/ 	.short	(.L_31 - .L_30)
.L_30:
        /*009c*/ 	.word	0x00000008
.L_31:


//--------------------- .nv.info._Z18stratify_none_getDPfPiS0_ifS_ --------------------------
	.section	.nv.info._Z18stratify_none_getDPfPiS0_ifS_,"",@"SHT_CUDA_INFO"
	.sectionflags	@""
	.align	4


	//----- nvinfo : EIATTR_CUDA_API_VERSION
	.align		4
        /*0000*/ 	.byte	0x04, 0x37
        /*0002*/ 	.short	(.L_33 - .L_32)
.L_32:
        /*0004*/ 	.word	0x00000082


	//----- nvinfo : EIATTR_KPARAM_INFO
	.align		4
.L_33:
        /*0008*/ 	.byte	0x04, 0x17
        /*000a*/ 	.short	(.L_35 - .L_34)
.L_34:
        /*000c*/ 	.word	0x00000000
        /*0010*/ 	.short	0x0005
        /*0012*/ 	.short	0x0020
        /*0014*/ 	.byte	0x00, 0xf5, 0x21, 0x00


	//----- nvinfo : EIATTR_KPARAM_INFO
	.align		4
.L_35:
        /*0018*/ 	.byte	0x04, 0x17
        /*001a*/ 	.short	(.L_37 - .L_36)
.L_36:
        /*001c*/ 	.word	0x00000000
        /*0020*/ 	.short	0x0004
        /*0022*/ 	.short	0x001c
        /*0024*/ 	.byte	0x00, 0xf0, 0x11, 0x00


	//----- nvinfo : EIATTR_KPARAM_INFO
	.align		4
.L_37:
        /*0028*/ 	.byte	0x04, 0x17
        /*002a*/ 	.short	(.L_39 - .L_38)
.L_38:
        /*002c*/ 	.word	0x00000000
        /*0030*/ 	.short	0x0003
        /*0032*/ 	.short	0x0018
        /*0034*/ 	.byte	0x00, 0xf0, 0x11, 0x00


	//----- nvinfo : EIATTR_KPARAM_INFO
	.align		4
.L_39:
        /*0038*/ 	.byte	0x04, 0x17
        /*003a*/ 	.short	(.L_41 - .L_40)
.L_40:
        /*003c*/ 	.word	0x00000000
        /*0040*/ 	.short	0x0002
        /*0042*/ 	.short	0x0010
        /*0044*/ 	.byte	0x00, 0xf5, 0x21, 0x00


	//----- nvinfo : EIATTR_KPARAM_INFO
	.align		4
.L_41:
        /*0048*/ 	.byte	0x04, 0x17
        /*004a*/ 	.short	(.L_43 - .L_42)
.L_42:
        /*004c*/ 	.word	0x00000000
        /*0050*/ 	.short	0x0001
        /*0052*/ 	.short	0x0008
        /*0054*/ 	.byte	0x00, 0xf5, 0x21, 0x00


	//----- nvinfo : EIATTR_KPARAM_INFO
	.align		4
.L_43:
        /*0058*/ 	.byte	0x04, 0x17
        /*005a*/ 	.short	(.L_45 - .L_44)
.L_44:
        /*005c*/ 	.word	0x00000000
        /*0060*/ 	.short	0x0000
        /*0062*/ 	.short	0x0000
        /*0064*/ 	.byte	0x00, 0xf5, 0x21, 0x00


	//----- nvinfo : EIATTR_SPARSE_MMA_MASK
	.align		4
.L_45:
        /*0068*/ 	.byte	0x03, 0x50
        /*006a*/ 	.short	0x0000


	//----- nvinfo : EIATTR_MAXREG_COUNT
	.align		4
        /*006c*/ 	.byte	0x03, 0x1b
        /*006e*/ 	.short	0x00ff


	//----- nvinfo : EIATTR_MERCURY_ISA_VERSION
	.align		4
        /*0070*/ 	.byte	0x03, 0x5f
        /*0072*/ 	.short	0x0101


	//----- nvinfo : EIATTR_VRC_CTA_INIT_COUNT
	.align		4
        /*0074*/ 	.byte	0x02, 0x4a
	.zero		1
	.zero		1


	//----- nvinfo : EIATTR_EXIT_INSTR_OFFSETS
	.align		4
        /*0078*/ 	.byte	0x04, 0x1c
        /*007a*/ 	.short	(.L_47 - .L_46)


	//   ....[0]....
.L_46:
        /*007c*/ 	.word	0x000000a0


	//   ....[1]....
        /*0080*/ 	.word	0x00000fa0


	//   ....[2]....
        /*0084*/ 	.word	0x00000fd0


	//----- nvinfo : EIATTR_CRS_STACK_SIZE
	.align		4
.L_47:
        /*0088*/ 	.byte	0x04, 0x1e
        /*008a*/ 	.short	(.L_49 - .L_48)
.L_48:
        /*008c*/ 	.word	0x00000000


	//----- nvinfo : EIATTR_CBANK_PARAM_SIZE
	.align		4
.L_49:
        /*0090*/ 	.byte	0x03, 0x19
        /*0092*/ 	.short	0x0028


	//----- nvinfo : EIATTR_PARAM_CBANK
	.align		4
        /*0094*/ 	.byte	0x04, 0x0a
        /*0096*/ 	.short	(.L_51 - .L_50)
	.align		4
.L_50:
        /*0098*/ 	.word	index@(.nv.constant0._Z18stratify_none_getDPfPiS0_ifS_)
        /*009c*/ 	.short	0x0380
        /*009e*/ 	.short	0x0028


	//----- nvinfo : EIATTR_SW_WAR
	.align		4
.L_51:
        /*00a0*/ 	.byte	0x04, 0x36
        /*00a2*/ 	.short	(.L_53 - .L_52)
.L_52:
        /*00a4*/ 	.word	0x00000008
.L_53:


//--------------------- .nv.callgraph             --------------------------
	.section	.nv.callgraph,"",@"SHT_CUDA_CALLGRAPH"
	.align	4
	.sectionentsize	8
	.align		4
        /*0000*/ 	.word	0x00000000
	.align		4
        /*0004*/ 	.word	0xffffffff
	.align		4
        /*0008*/ 	.word	0x00000000
	.align		4
        /*000c*/ 	.word	0xfffffffe
	.align		4
        /*0010*/ 	.word	0x00000000
	.align		4
        /*0014*/ 	.word	0xfffffffd
	.align		4
        /*0018*/ 	.word	0x00000000
	.align		4
        /*001c*/ 	.word	0xfffffffc


//--------------------- .text._Z20stratify_none_getC_DPfPiS0_iS_S_ --------------------------
	.section	.text._Z20stratify_none_getC_DPfPiS0_iS_S_,"ax",@progbits
	.align	128
        .global         _Z20stratify_none_getC_DPfPiS0_iS_S_
        .type           _Z20stratify_none_getC_DPfPiS0_iS_S_,@function
        .size           _Z20stratify_none_getC_DPfPiS0_iS_S_,(.L_x_14 - _Z20stratify_none_getC_DPfPiS0_iS_S_)
        .other          _Z20stratify_none_getC_DPfPiS0_iS_S_,@"STO_CUDA_ENTRY STV_DEFAULT"
_Z20stratify_none_getC_DPfPiS0_iS_S_:
.text._Z20stratify_none_getC_DPfPiS0_iS_S_:
[----:B------:R-:W-:Y:S01]  /*0000*/  LDC R1, c[0x0][0x37c] ;  /* 0x0000df00ff017b82 */ /* 0x000fe20000000800 */
[----:B------:R-:W0:Y:S07]  /*0010*/  S2R R7, SR_TID.X ;  /* 0x0000000000077919 */ /* 0x000e2e0000002100 */
[----:B------:R-:W0:Y:S01]  /*0020*/  LDC.64 R2, c[0x0][0x3a8] ;  /* 0x0000ea00ff027b82 */ /* 0x000e220000000a00 */
[----:B------:R-:W1:Y:S07]  /*0030*/  LDCU.64 UR4, c[0x0][0x358] ;  /* 0x00006b00ff0477ac */ /* 0x000e6e0008000a00 */
[----:B------:R-:W2:Y:S01]  /*0040*/  LDC.64 R4, c[0x0][0x380] ;  /* 0x0000e000ff047b82 */ /* 0x000ea20000000a00 */
[----:B0-----:R-:W-:-:S04]  /*0050*/  IMAD.WIDE.U32 R2, R7, 0x4, R2 ;  /* 0x0000000407027825 */ /* 0x001fc800078e0002 */
[----:B--2---:R-:W-:Y:S01]  /*0060*/  IMAD.WIDE.U32 R4, R7, 0x4, R4 ;  /* 0x0000000407047825 */ /* 0x004fe200078e0004 */
[----:B-1----:R0:W-:Y:S05]  /*0070*/  STG.E desc[UR4][R2.64], RZ ;  /* 0x000000ff02007986 */ /* 0x0021ea000c101904 */
[----:B------:R-:W2:Y:S02]  /*0080*/  LDG.E R4, desc[UR4][R4.64] ;  /* 0x0000000404047981 */ /* 0x000ea4000c1e1900 */
[----:B--2---:R-:W-:-:S13]  /*0090*/  FSETP.NEU.AND P0, PT, R4, RZ, PT ;  /* 0x000000ff0400720b */ /* 0x004fda0003f0d000 */
[----:B0-----:R-:W-:Y:S05]  /*00a0*/  @!P0 EXIT ;  /* 0x000000000000894d */ /* 0x001fea0003800000 */
[----:B------:R-:W0:Y:S02]  /*00b0*/  LDC.64 R4, c[0x0][0x3a0] ;  /* 0x0000e800ff047b82 */ /* 0x000e240000000a00 */
[----:B0-----:R-:W-:-:S06]  /*00c0*/  IMAD.WIDE.U32 R4, R7, 0x4, R4 ;  /* 0x0000000407047825 */ /* 0x001fcc00078e0004 */
[----:B------:R-:W2:Y:S02]  /*00d0*/  LDG.E R4, desc[UR4][R4.64] ;  /* 0x0000000404047981 */ /* 0x000ea4000c1e1900 */
[----:B--2---:R-:W-:-:S13]  /*00e0*/  FSETP.NEU.AND P0, PT, R4, RZ, PT ;  /* 0x000000ff0400720b */ /* 0x004fda0003f0d000 */
[----:B------:R-:W-:Y:S05]  /*00f0*/  @P0 EXIT ;  /* 0x000000000000094d */ /* 0x000fea0003800000 */
[----:B------:R-:W-:-:S05]  /*0100*/  HFMA2 R5, -RZ, RZ, 1.875, 0 ;  /* 0x3f800000ff057431 */ /* 0x000fca00000001ff */
[----:B------:R-:W-:Y:S01]  /*0110*/  STG.E desc[UR4][R2.64], R5 ;  /* 0x0000000502007986 */ /* 0x000fe2000c101904 */
[----:B------:R-:W-:Y:S05]  /*0120*/  EXIT ;  /* 0x000000000000794d */ /* 0x000fea0003800000 */
.L_x_0:
[----:B------:R-:W-:-:S00]  /*0130*/  BRA `(.L_x_0) ;  /* 0xfffffffc00fc7947 */ /* 0x000fc0000383ffff */
[----:B------:R-:W-:-:S00]  /*0140*/  NOP ;  /* 0x0000000000007918 */ /* 0x000fc00000000000 */
        /* <DEDUP_REMOVED lines=11> */
.L_x_14:


//--------------------- .text._Z18stratify_none_getDPfPiS0_ifS_ --------------------------
	.section	.text._Z18stratify_none_getDPfPiS0_ifS_,"ax",@progbits
	.align	128
        .global         _Z18stratify_none_getDPfPiS0_ifS_
        .type           _Z18stratify_none_getDPfPiS0_ifS_,@function
        .size           _Z18stratify_none_getDPfPiS0_ifS_,(.L_x_15 - _Z18stratify_none_getDPfPiS0_ifS_)
        .other          _Z18stratify_none_getDPfPiS0_ifS_,@"STO_CUDA_ENTRY STV_DEFAULT"
_Z18stratify_none_getDPfPiS0_ifS_:
.text._Z18stratify_none_getDPfPiS0_ifS_:
        /* <DEDUP_REMOVED lines=12> */
[----:B0-----:R-:W-:-:S05]  /*00c0*/  IMAD.WIDE.U32 R2, R5, 0x4, R2 ;  /* 0x0000000405027825 */ /* 0x001fca00078e0002 */
[----:B------:R-:W2:Y:S04]  /*00d0*/  LDG.E R4, desc[UR4][R2.64] ;  /* 0x0000000402047981 */ /* 0x000ea8000c1e1900 */
[----:B------:R-:W2:Y:S01]  /*00e0*/  LDG.E R5, desc[UR4][R2.64+0x4] ;  /* 0x0000040402057981 */ /* 0x000ea2000c1e1900 */
[----:B------:R-:W-:Y:S01]  /*00f0*/  BSSY.RECONVERGENT B0, `(.L_x_1) ;  /* 0x00000e7000007945 */ /* 0x000fe20003800200 */
[----:B------:R-:W-:Y:S01]  /*0100*/  IMAD.MOV.U32 R0, RZ, RZ, RZ ;  /* 0x000000ffff007224 */ /* 0x000fe200078e00ff */
[----:B--2---:R-:W-:-:S13]  /*0110*/  ISETP.GE.AND P0, PT, R4, R5, PT ;  /* 0x000000050400720c */ /* 0x004fda0003f06270 */
[----:B------:R-:W-:Y:S05]  /*0120*/  @P0 BRA `(.L_x_2) ;  /* 0x0000000c008c0947 */ /* 0x000fea0003800000 */
[C---:B------:R-:W-:Y:S01]  /*0130*/  VIADDMNMX R5, R4.reuse, 0x1, R5, !PT ;  /* 0x0000000104057846 */ /* 0x040fe20007800105 */
[----:B------:R-:W-:Y:S04]  /*0140*/  BSSY.RECONVERGENT B1, `(.L_x_3) ;  /* 0x0000073000017945 */ /* 0x000fe80003800200 */
[----:B------:R-:W-:Y:S01]  /*0150*/  IMAD.IADD R2, R5, 0x1, -R4 ;  /* 0x0000000105027824 */ /* 0x000fe200078e0a04 */
[----:B------:R-:W-:-:S04]  /*0160*/  IADD3 R5, PT, PT, R4, -R5, RZ ;  /* 0x8000000504057210 */ /* 0x000fc80007ffe0ff */
[----:B------:R-:W-:Y:S01]  /*0170*/  ISETP.GT.U32.AND P1, PT, R5, -0x10, PT ;  /* 0xfffffff00500780c */ /* 0x000fe20003f24070 */
[----:B------:R-:W-:Y:S01]  /*0180*/  IMAD.MOV.U32 R5, RZ, RZ, RZ ;  /* 0x000000ffff057224 */ /* 0x000fe200078e00ff */
[----:B------:R-:W-:-:S04]  /*0190*/  LOP3.LUT R3, R2, 0xf, RZ, 0xc0, !PT ;  /* 0x0000000f02037812 */ /* 0x000fc800078ec0ff */
[----:B------:R-:W-:-:S07]  /*01a0*/  ISETP.NE.AND P0, PT, R3, RZ, PT ;  /* 0x000000ff0300720c */ /* 0x000fce0003f05270 */
[----:B------:R-:W-:Y:S06]  /*01b0*/  @P1 BRA `(.L_x_4) ;  /* 0x0000000400ac1947 */ /* 0x000fec0003800000 */
[----:B------:R-:W0:Y:S01]  /*01c0*/  LDC.64 R14, c[0x0][0x390] ;  /* 0x0000e400ff0e7b82 */ /* 0x000e220000000a00 */
[----:B------:R-:W-:Y:S01]  /*01d0*/  LOP3.LUT R0, R2, 0xfffffff0, RZ, 0xc0, !PT ;  /* 0xfffffff002007812 */ /* 0x000fe200078ec0ff */
[----:B------:R-:W-:-:S03]  /*01e0*/  IMAD.MOV.U32 R5, RZ, RZ, RZ ;  /* 0x000000ffff057224 */ /* 0x000fc600078e00ff */
[----:B------:R-:W-:Y:S02]  /*01f0*/  IADD3 R0, PT, PT, -R0, RZ, RZ ;  /* 0x000000ff00007210 */ /* 0x000fe40007ffe1ff */
[----:B0-----:R-:W-:-:S05]  /*0200*/  IADD3 R14, P1, PT, R14, 0x20, RZ ;  /* 0x000000200e0e7810 */ /* 0x001fca0007f3e0ff */
[----:B------:R-:W-:-:S08]  /*0210*/  IMAD.X R15, RZ, RZ, R15, P1 ;  /* 0x000000ffff0f7224 */ /* 0x000fd000008e060f */
.L_x_5:
[----:B------:R-:W-:-:S05]  /*0220*/  IMAD.WIDE R16, R4, 0x4, R14 ;  /* 0x0000000404107825 */ /* 0x000fca00078e020e */
[----:B------:R-:W2:Y:S04]  /*0230*/  LDG.E R19, desc[UR4][R16.64+-0x20] ;  /* 0xffffe00410137981 */ /* 0x000ea8000c1e1900 */
[----:B------:R-:W3:Y:S04]  /*0240*/  LDG.E R25, desc[UR4][R16.64+-0x1c] ;  /* 0xffffe40410197981 */ /* 0x000ee8000c1e1900 */
[----:B------:R-:W4:Y:S04]  /*0250*/  LDG.E R26, desc[UR4][R16.64+-0x18] ;  /* 0xffffe804101a7981 */ /* 0x000f28000c1e1900 */
[----:B------:R-:W5:Y:S04]  /*0260*/  LDG.E R6, desc[UR4][R16.64+-0x14] ;  /* 0xffffec0410067981 */ /* 0x000f68000c1e1900 */
        /* <DEDUP_REMOVED lines=8> */
[----:B------:R-:W5:Y:S01]  /*02f0*/  LDG.E R29, desc[UR4][R16.64+0x10] ;  /* 0x00001004101d7981 */ /* 0x000f62000c1e1900 */
[----:B--2---:R-:W-:-:S04]  /*0300*/  IMAD.WIDE R18, R19, 0x4, R10 ;  /* 0x0000000413127825 */ /* 0x004fc800078e020a */
[----:B---3--:R-:W-:Y:S02]  /*0310*/  IMAD.WIDE R24, R25, 0x4, R10 ;  /* 0x0000000419187825 */ /* 0x008fe400078e020a */
[----:B------:R-:W2:Y:S04]  /*0320*/  LDG.E R18, desc[UR4][R18.64] ;  /* 0x0000000412127981 */ /* 0x000ea8000c1e1900 */
[----:B------:R-:W3:Y:S04]  /*0330*/  LDG.E R24, desc[UR4][R24.64] ;  /* 0x0000000418187981 */ /* 0x000ee8000c1e1900 */
[----:B------:R-:W5:Y:S01]  /*0340*/  LDG.E R25, desc[UR4][R16.64+0x14] ;  /* 0x0000140410197981 */ /* 0x000f62000c1e1900 */
[----:B--2---:R-:W-:-:S02]  /*0350*/  FSETP.NEU.AND P1, PT, R18, RZ, PT ;  /* 0x000000ff1200720b */ /* 0x004fc40003f2d000 */
[----:B---3--:R-:W-:Y:S01]  /*0360*/  FSETP.NEU.AND P2, PT, R24, RZ, PT ;  /* 0x000000ff1800720b */ /* 0x008fe20003f4d000 */
[----:B------:R-:W-:-:S10]  /*0370*/  VIADD R18, R5, 0x1 ;  /* 0x0000000105127836 */ /* 0x000fd40000000000 */
[----:B------:R-:W-:-:S05]  /*0380*/  @!P1 IADD3 R18, PT, PT, R5, RZ, RZ ;  /* 0x000000ff05129210 */ /* 0x000fca0007ffe0ff */
[----:B------:R-:W-:Y:S02]  /*0390*/  VIADD R5, R18, 0x1 ;  /* 0x0000000112057836 */ /* 0x000fe40000000000 */
[----:B------:R-:W-:Y:S02]  /*03a0*/  @!P2 IMAD.MOV R5, RZ, RZ, R18 ;  /* 0x000000ffff05a224 */ /* 0x000fe400078e0212 */
[----:B----4-:R-:W-:-:S05]  /*03b0*/  IMAD.WIDE R18, R26, 0x4, R10 ;  /* 0x000000041a127825 */ /* 0x010fca00078e020a */
[----:B------:R5:W2:Y:S02]  /*03c0*/  LDG.E R24, desc[UR4][R18.64] ;  /* 0x0000000412187981 */ /* 0x000aa4000c1e1900 */
[----:B-----5:R-:W-:-:S05]  /*03d0*/  IMAD.WIDE R18, R6, 0x4, R10 ;  /* 0x0000000406127825 */ /* 0x020fca00078e020a */
[----:B------:R0:W3:Y:S01]  /*03e0*/  LDG.E R6, desc[UR4][R18.64] ;  /* 0x0000000412067981 */ /* 0x0000e2000c1e1900 */
[----:B------:R-:W-:-:S06]  /*03f0*/  IMAD.WIDE R26, R27, 0x4, R10 ;  /* 0x000000041b1a7825 */ /* 0x000fcc00078e020a */
[----:B------:R-:W4:Y:S01]  /*0400*/  LDG.E R27, desc[UR4][R26.64] ;  /* 0x000000041a1b7981 */ /* 0x000f22000c1e1900 */
[----:B0-----:R-:W-:-:S05]  /*0410*/  IMAD.WIDE R18, R22, 0x4, R10 ;  /* 0x0000000416127825 */ /* 0x001fca00078e020a */
[----:B------:R0:W5:Y:S01]  /*0420*/  LDG.E R28, desc[UR4][R18.64] ;  /* 0x00000004121c7981 */ /* 0x000162000c1e1900 */
[----:B------:R-:W-:-:S06]  /*0430*/  IMAD.WIDE R22, R23, 0x4, R10 ;  /* 0x0000000417167825 */ /* 0x000fcc00078e020a */
[----:B------:R-:W4:Y:S01]  /*0440*/  LDG.E R23, desc[UR4][R22.64] ;  /* 0x0000000416177981 */ /* 0x000f22000c1e1900 */
[----:B0-----:R-:W-:-:S05]  /*0450*/  IMAD.WIDE R18, R20, 0x4, R10 ;  /* 0x0000000414127825 */ /* 0x001fca00078e020a */
[----:B------:R0:W4:Y:S01]  /*0460*/  LDG.E R26, desc[UR4][R18.64] ;  /* 0x00000004121a7981 */ /* 0x000122000c1e1900 */
[----:B------:R-:W-:-:S04]  /*0470*/  IMAD.WIDE R20, R21, 0x4, R10 ;  /* 0x0000000415147825 */ /* 0x000fc800078e020a */
[----:B0-----:R-:W-:-:S05]  /*0480*/  IMAD.WIDE R18, R8, 0x4, R10 ;  /* 0x0000000408127825 */ /* 0x001fca00078e020a */
[----:B------:R0:W4:Y:S02]  /*0490*/  LDG.E R22, desc[UR4][R18.64] ;  /* 0x0000000412167981 */ /* 0x000124000c1e1900 */
[--C-:B0-----:R-:W-:Y:S02]  /*04a0*/  IMAD.WIDE R18, R7, 0x4, R10.reuse ;  /* 0x0000000407127825 */ /* 0x101fe400078e020a */
[----:B------:R0:W4:Y:S02]  /*04b0*/  LDG.E R7, desc[UR4][R20.64] ;  /* 0x0000000414077981 */ /* 0x000124000c1e1900 */
[--C-:B0-----:R-:W-:Y:S02]  /*04c0*/  IMAD.WIDE R20, R25, 0x4, R10.reuse ;  /* 0x0000000419147825 */ /* 0x101fe400078e020a */
[----:B------:R-:W3:Y:S02]  /*04d0*/  LDG.E R25, desc[UR4][R16.64+0x18] ;  /* 0x0000180410197981 */ /* 0x000ee4000c1e1900 */
[----:B------:R-:W-:-:S02]  /*04e0*/  IMAD.WIDE R8, R9, 0x4, R10 ;  /* 0x0000000409087825 */ /* 0x000fc400078e020a */
[----:B------:R-:W4:Y:S04]  /*04f0*/  LDG.E R20, desc[UR4][R20.64] ;  /* 0x0000000414147981 */ /* 0x000f28000c1e1900 */
[----:B------:R-:W4:Y:S04]  /*0500*/  LDG.E R9, desc[UR4][R8.64] ;  /* 0x0000000408097981 */ /* 0x000f28000c1e1900 */
[----:B------:R-:W5:Y:S04]  /*0510*/  LDG.E R17, desc[UR4][R16.64+0x1c] ;  /* 0x00001c0410117981 */ /* 0x000f68000c1e1900 */
[----:B------:R0:W4:Y:S02]  /*0520*/  LDG.E R8, desc[UR4][R18.64] ;  /* 0x0000000412087981 */ /* 0x000124000c1e1900 */
[----:B0-----:R-:W-:-:S05]  /*0530*/  IMAD.WIDE R18, R29, 0x4, R10 ;  /* 0x000000041d127825 */ /* 0x001fca00078e020a */
[----:B------:R3:W4:Y:S01]  /*0540*/  LDG.E R29, desc[UR4][R18.64] ;  /* 0x00000004121d7981 */ /* 0x000722000c1e1900 */
[----:B--2---:R-:W-:Y:S01]  /*0550*/  FSETP.NEU.AND P2, PT, R24, RZ, PT ;  /* 0x000000ff1800720b */ /* 0x004fe20003f4d000 */
[----:B---3--:R-:W-:-:S06]  /*0560*/  IMAD.WIDE R18, R25, 0x4, R10 ;  /* 0x0000000419127825 */ /* 0x008fcc00078e020a */
[----:B------:R-:W2:Y:S01]  /*0570*/  LDG.E R18, desc[UR4][R18.64] ;  /* 0x0000000412127981 */ /* 0x000ea2000c1e1900 */
[----:B-----5:R-:W-:-:S06]  /*0580*/  IMAD.WIDE R24, R17, 0x4, R10 ;  /* 0x0000000411187825 */ /* 0x020fcc00078e020a */
[----:B------:R-:W3:Y:S01]  /*0590*/  LDG.E R24, desc[UR4][R24.64] ;  /* 0x0000000418187981 */ /* 0x000ee2000c1e1900 */
[----:B------:R-:W-:Y:S02]  /*05a0*/  FSETP.NEU.AND P1, PT, R6, RZ, PT ;  /* 0x000000ff0600720b */ /* 0x000fe40003f2d000 */
[----:B------:R-:W-:Y:S01]  /*05b0*/  IADD3 R6, PT, PT, R5, 0x1, RZ ;  /* 0x0000000105067810 */ /* 0x000fe20007ffe0ff */
[----:B------:R-:W-:Y:S01]  /*05c0*/  @!P2 IMAD.MOV R6, RZ, RZ, R5 ;  /* 0x000000ffff06a224 */ /* 0x000fe200078e0205 */
[----:B------:R-:W-:-:S03]  /*05d0*/  FSETP.NEU.AND P2, PT, R28, RZ, PT ;  /* 0x000000ff1c00720b */ /* 0x000fc60003f4d000 */
[----:B------:R-:W-:-:S06]  /*05e0*/  VIADD R5, R6, 0x1 ;  /* 0x0000000106057836 */ /* 0x000fcc0000000000 */
[----:B------:R-:W-:Y:S02]  /*05f0*/  @!P1 IADD3 R5, PT, PT, R6, RZ, RZ ;  /* 0x000000ff06059210 */ /* 0x000fe40007ffe0ff */
[----:B----4-:R-:W-:-:S03]  /*0600*/  FSETP.NEU.AND P1, PT, R27, RZ, PT ;  /* 0x000000ff1b00720b */ /* 0x010fc60003f2d000 */
[----:B------:R-:W-:Y:S02]  /*0610*/  VIADD R6, R5, 0x1 ;  /* 0x0000000105067836 */ /* 0x000fe40000000000 */
[----:B------:R-:W-:Y:S01]  /*0620*/  @!P2 IMAD.MOV R6, RZ, RZ, R5 ;  /* 0x000000ffff06a224 */ /* 0x000fe200078e0205 */
[----:B------:R-:W-:-:S04]  /*0630*/  FSETP.NEU.AND P2, PT, R26, RZ, PT ;  /* 0x000000ff1a00720b */ /* 0x000fc80003f4d000 */
[----:B------:R-:W-:-:S03]  /*0640*/  IADD3 R5, PT, PT, R6, 0x1, RZ ;  /* 0x0000000106057810 */ /* 0x000fc60007ffe0ff */
[----:B------:R-:W-:Y:S01]  /*0650*/  @!P1 IMAD.MOV R5, RZ, RZ, R6 ;  /* 0x000000ffff059224 */ /* 0x000fe200078e0206 */
[----:B------:R-:W-:-:S03]  /*0660*/  FSETP.NEU.AND P1, PT, R23, RZ, PT ;  /* 0x000000ff1700720b */ /* 0x000fc60003f2d000 */
[C---:B------:R-:W-:Y:S02]  /*0670*/  VIADD R6, R5.reuse, 0x1 ;  /* 0x0000000105067836 */ /* 0x040fe40000000000 */
[----:B------:R-:W-:Y:S02]  /*0680*/  @!P2 IADD3 R6, PT, PT, R5, RZ, RZ ;  /* 0x000000ff0506a210 */ /* 0x000fe40007ffe0ff */
[----:B------:R-:W-:-:S03]  /*0690*/  FSETP.NEU.AND P2, PT, R22, RZ, PT ;  /* 0x000000ff1600720b */ /* 0x000fc60003f4d000 */
[----:B------:R-:W-:-:S03]  /*06a0*/  VIADD R5, R6, 0x1 ;  /* 0x0000000106057836 */ /* 0x000fc60000000000 */
[----:B------:R-:W-:Y:S01]  /*06b0*/  @!P1 IMAD.MOV R5, RZ, RZ, R6 ;  /* 0x000000ffff059224 */ /* 0x000fe200078e0206 */
[----:B------:R-:W-:-:S04]  /*06c0*/  FSETP.NEU.AND P1, PT, R9, RZ, PT ;  /* 0x000000ff0900720b */ /* 0x000fc80003f2d000 */
[----:B------:R-:W-:Y:S02]  /*06d0*/  IADD3 R6, PT, PT, R5, 0x1, RZ ;  /* 0x0000000105067810 */ /* 0x000fe40007ffe0ff */
        /* <DEDUP_REMOVED lines=12> */
[----:B------:R-:W-:Y:S02]  /*07a0*/  @!P2 IMAD.MOV R6, RZ, RZ, R5 ;  /* 0x000000ffff06a224 */ /* 0x000fe400078e0205 */
[----:B------:R-:W-:-:S03]  /*07b0*/  VIADD R0, R0, 0x10 ;  /* 0x0000001000007836 */ /* 0x000fc60000000000 */
[----:B------:R-:W-:Y:S02]  /*07c0*/  IADD3 R5, PT, PT, R6, 0x1, RZ ;  /* 0x0000000106057810 */ /* 0x000fe40007ffe0ff */
[----:B------:R-:W-:-:S05]  /*07d0*/  @!P1 IMAD.MOV R5, RZ, RZ, R6 ;  /* 0x000000ffff059224 */ /* 0x000fca00078e0206 */
[----:B------:R-:W-:Y:S02]  /*07e0*/  IADD3 R6, PT, PT, R5, 0x1, RZ ;  /* 0x0000000105067810 */ /* 0x000fe40007ffe0ff */
[----:B------:R-:W-:Y:S02]  /*07f0*/  IADD3 R4, PT, PT, R4, 0x10, RZ ;  /* 0x0000001004047810 */ /* 0x000fe40007ffe0ff */
[----:B--2---:R-:W-:-:S13]  /*0800*/  FSETP.NEU.AND P2, PT, R18, RZ, PT ;  /* 0x000000ff1200720b */ /* 0x004fda0003f4d000 */
[----:B------:R-:W-:Y:S02]  /*0810*/  @!P2 IADD3 R6, PT, PT, R5, RZ, RZ ;  /* 0x000000ff0506a210 */ /* 0x000fe40007ffe0ff */
[----:B------:R-:W-:Y:S02]  /*0820*/  ISETP.NE.AND P2, PT, R0, RZ, PT ;  /* 0x000000ff0000720c */ /* 0x000fe40003f45270 */
[----:B---3--:R-:W-:Y:S01]  /*0830*/  FSETP.NEU.AND P1, PT, R24, RZ, PT ;  /* 0x000000ff1800720b */ /* 0x008fe20003f2d000 */
[----:B------:R-:W-:-:S12]  /*0840*/  VIADD R5, R6, 0x1 ;  /* 0x0000000106057836 */ /* 0x000fd80000000000 */
[----:B------:R-:W-:Y:S01]  /*0850*/  @!P1 IMAD.MOV R5, RZ, RZ, R6 ;  /* 0x000000ffff059224 */ /* 0x000fe200078e0206 */
[----:B------:R-:W-:Y:S06]  /*0860*/  @P2 BRA `(.L_x_5) ;  /* 0xfffffff8006c2947 */ /* 0x000fec000383ffff */
.L_x_4:
[----:B------:R-:W-:Y:S05]  /*0870*/  BSYNC.RECONVERGENT B1 ;  /* 0x0000000000017941 */ /* 0x000fea0003800200 */
.L_x_3:
[----:B------:R-:W-:Y:S04]  /*0880*/  BSSY.RECONVERGENT B1, `(.L_x_6) ;  /* 0x000006c000017945 */ /* 0x000fe80003800200 */
[----:B------:R-:W-:Y:S05]  /*0890*/  @!P0 BRA `(.L_x_7) ;  /* 0x0000000400a88947 */ /* 0x000fea0003800000 */
[----:B------:R-:W-:Y:S01]  /*08a0*/  ISETP.GE.U32.AND P1, PT, R3, 0x8, PT ;  /* 0x000000080300780c */ /* 0x000fe20003f26070 */
[----:B------:R-:W-:Y:S01]  /*08b0*/  BSSY.RECONVERGENT B2, `(.L_x_8) ;  /* 0x0000037000027945 */ /* 0x000fe20003800200 */
[----:B------:R-:W-:-:S04]  /*08c0*/  LOP3.LUT R26, R2, 0x7, RZ, 0xc0, !PT ;  /* 0x00000007021a7812 */ /* 0x000fc800078ec0ff */
[----:B------:R-:W-:-:S07]  /*08d0*/  ISETP.NE.AND P0, PT, R26, RZ, PT ;  /* 0x000000ff1a00720c */ /* 0x000fce0003f05270 */
[----:B------:R-:W-:Y:S06]  /*08e0*/  @!P1 BRA `(.L_x_9) ;  /* 0x0000000000cc9947 */ /* 0x000fec0003800000 */
[----:B------:R-:W0:Y:S02]  /*08f0*/  LDC.64 R16, c[0x0][0x390] ;  /* 0x0000e400ff107b82 */ /* 0x000e240000000a00 */
[----:B0-----:R-:W-:-:S05]  /*0900*/  IMAD.WIDE R16, R4, 0x4, R16 ;  /* 0x0000000404107825 */ /* 0x001fca00078e0210 */
[----:B------:R-:W2:Y:S04]  /*0910*/  LDG.E R19, desc[UR4][R16.64] ;  /* 0x0000000410137981 */ /* 0x000ea8000c1e1900 */
[----:B------:R-:W3:Y:S04]  /*0920*/  LDG.E R21, desc[UR4][R16.64+0x4] ;  /* 0x0000040410157981 */ /* 0x000ee8000c1e1900 */
[----:B------:R-:W4:Y:S04]  /*0930*/  LDG.E R23, desc[UR4][R16.64+0x8] ;  /* 0x0000080410177981 */ /* 0x000f28000c1e1900 */
[----:B------:R-:W5:Y:S04]  /*0940*/  LDG.E R25, desc[UR4][R16.64+0xc] ;  /* 0x00000c0410197981 */ /* 0x000f68000c1e1900 */
[----:B------:R-:W5:Y:S04]  /*0950*/  LDG.E R15, desc[UR4][R16.64+0x10] ;  /* 0x00001004100f7981 */ /* 0x000f68000c1e1900 */
[----:B------:R-:W5:Y:S04]  /*0960*/  LDG.E R9, desc[UR4][R16.64+0x14] ;  /* 0x0000140410097981 */ /* 0x000f68000c1e1900 */
[----:B------:R-:W5:Y:S04]  /*0970*/  LDG.E R3, desc[UR4][R16.64+0x18] ;  /* 0x0000180410037981 */ /* 0x000f68000c1e1900 */
[----:B------:R0:W5:Y:S01]  /*0980*/  LDG.E R7, desc[UR4][R16.64+0x1c] ;  /* 0x00001c0410077981 */ /* 0x000162000c1e1900 */
[----:B--2---:R-:W-:-:S04]  /*0990*/  IMAD.WIDE R18, R19, 0x4, R10 ;  /* 0x0000000413127825 */ /* 0x004fc800078e020a */
[--C-:B---3--:R-:W-:Y:S01]  /*09a0*/  IMAD.WIDE R20, R21, 0x4, R10.reuse ;  /* 0x0000000415147825 */ /* 0x108fe200078e020a */
[----:B------:R1:W2:Y:S04]  /*09b0*/  LDG.E R0, desc[UR4][R18.64] ;  /* 0x0000000412007981 */ /* 0x0002a8000c1e1900 */
[----:B------:R3:W2:Y:S01]  /*09c0*/  LDG.E R6, desc[UR4][R20.64] ;  /* 0x0000000414067981 */ /* 0x0006a2000c1e1900 */
[----:B----4-:R-:W-:-:S04]  /*09d0*/  IMAD.WIDE R22, R23, 0x4, R10 ;  /* 0x0000000417167825 */ /* 0x010fc800078e020a */
[--C-:B-----5:R-:W-:Y:S01]  /*09e0*/  IMAD.WIDE R24, R25, 0x4, R10.reuse ;  /* 0x0000000419187825 */ /* 0x120fe200078e020a */
[----:B------:R-:W4:Y:S04]  /*09f0*/  LDG.E R8, desc[UR4][R22.64] ;  /* 0x0000000416087981 */ /* 0x000f28000c1e1900 */
[----:B------:R-:W5:Y:S01]  /*0a00*/  LDG.E R14, desc[UR4][R24.64] ;  /* 0x00000004180e7981 */ /* 0x000f62000c1e1900 */
[----:B------:R-:W-:-:S04]  /*0a10*/  IMAD.WIDE R28, R15, 0x4, R10 ;  /* 0x000000040f1c7825 */ /* 0x000fc800078e020a */
[--C-:B0-----:R-:W-:Y:S02]  /*0a20*/  IMAD.WIDE R16, R9, 0x4, R10.reuse ;  /* 0x0000000409107825 */ /* 0x101fe400078e020a */
[----:B------:R-:W5:Y:S02]  /*0a30*/  LDG.E R28, desc[UR4][R28.64] ;  /* 0x000000041c1c7981 */ /* 0x000f64000c1e1900 */
[--C-:B-1----:R-:W-:Y:S02]  /*0a40*/  IMAD.WIDE R18, R3, 0x4, R10.reuse ;  /* 0x0000000403127825 */ /* 0x102fe400078e020a */
[----:B------:R-:W5:Y:S02]  /*0a50*/  LDG.E R16, desc[UR4][R16.64] ;  /* 0x0000000410107981 */ /* 0x000f64000c1e1900 */
[----:B---3--:R-:W-:Y:S02]  /*0a60*/  IMAD.WIDE R20, R7, 0x4, R10 ;  /* 0x0000000407147825 */ /* 0x008fe400078e020a */
[----:B------:R-:W3:Y:S04]  /*0a70*/  LDG.E R18, desc[UR4][R18.64] ;  /* 0x0000000412127981 */ /* 0x000ee8000c1e1900 */
[----:B------:R-:W3:Y:S01]  /*0a80*/  LDG.E R20, desc[UR4][R20.64] ;  /* 0x0000000414147981 */ /* 0x000ee2000c1e1900 */
[----:B------:R-:W-:Y:S01]  /*0a90*/  VIADD R4, R4, 0x8 ;  /* 0x0000000804047836 */ /* 0x000fe20000000000 */
[----:B--2---:R-:W-:-:S02]  /*0aa0*/  FSETP.NEU.AND P2, PT, R0, RZ, PT ;  /* 0x000000ff0000720b */ /* 0x004fc40003f4d000 */
[----:B------:R-:W-:Y:S02]  /*0ab0*/  IADD3 R0, PT, PT, R5, 0x1, RZ ;  /* 0x0000000105007810 */ /* 0x000fe40007ffe0ff */
[----:B------:R-:W-:-:S09]  /*0ac0*/  FSETP.NEU.AND P1, PT, R6, RZ, PT ;  /* 0x000000ff0600720b */ /* 0x000fd20003f2d000 */
[----:B------:R-:W-:Y:S01]  /*0ad0*/  @!P2 IMAD.MOV R0, RZ, RZ, R5 ;  /* 0x000000ffff00a224 */ /* 0x000fe200078e0205 */
[----:B----4-:R-:W-:-:S04]  /*0ae0*/  FSETP.NEU.AND P2, PT, R8, RZ, PT ;  /* 0x000000ff0800720b */ /* 0x010fc80003f4d000 */
[----:B------:R-:W-:Y:S01]  /*0af0*/  IADD3 R3, PT, PT, R0, 0x1, RZ ;  /* 0x0000000100037810 */ /* 0x000fe20007ffe0ff */
[----:B------:R-:W-:Y:S01]  /*0b00*/  @!P1 IMAD.MOV R3, RZ, RZ, R0 ;  /* 0x000000ffff039224 */ /* 0x000fe200078e0200 */
[----:B-----5:R-:W-:-:S04]  /*0b10*/  FSETP.NEU.AND P1, PT, R14, RZ, PT ;  /* 0x000000ff0e00720b */ /* 0x020fc80003f2d000 */
[----:B------:R-:W-:-:S03]  /*0b20*/  IADD3 R0, PT, PT, R3, 0x1, RZ ;  /* 0x0000000103007810 */ /* 0x000fc60007ffe0ff */
[----:B------:R-:W-:Y:S01]  /*0b30*/  @!P2 IMAD.MOV R0, RZ, RZ, R3 ;  /* 0x000000ffff00a224 */ /* 0x000fe200078e0203 */
[----:B------:R-:W-:-:S04]  /*0b40*/  FSETP.NEU.AND P2, PT, R28, RZ, PT ;  /* 0x000000ff1c00720b */ /* 0x000fc80003f4d000 */
[----:B------:R-:W-:Y:S01]  /*0b50*/  IADD3 R3, PT, PT, R0, 0x1, RZ ;  /* 0x0000000100037810 */ /* 0x000fe20007ffe0ff */
[----:B------:R-:W-:Y:S01]  /*0b60*/  @!P1 IMAD.MOV R3, RZ, RZ, R0 ;  /* 0x000000ffff039224 */ /* 0x000fe200078e0200 */
[----:B------:R-:W-:-:S04]  /*0b70*/  FSETP.NEU.AND P1, PT, R16, RZ, PT ;  /* 0x000000ff1000720b */ /* 0x000fc80003f2d000 */
[----:B------:R-:W-:-:S03]  /*0b80*/  IADD3 R0, PT, PT, R3, 0x1, RZ ;  /* 0x0000000103007810 */ /* 0x000fc60007ffe0ff */
[----:B------:R-:W-:Y:S01]  /*0b90*/  @!P2 IMAD.MOV R0, RZ, RZ, R3 ;  /* 0x000000ffff00a224 */ /* 0x000fe200078e0203 */
[----:B---3--:R-:W-:-:S04]  /*0ba0*/  FSETP.NEU.AND P2, PT, R18, RZ, PT ;  /* 0x000000ff1200720b */ /* 0x008fc80003f4d000 */
[----:B------:R-:W-:Y:S01]  /*0bb0*/  IADD3 R3, PT, PT, R0, 0x1, RZ ;  /* 0x0000000100037810 */ /* 0x000fe20007ffe0ff */
[----:B------:R-:W-:Y:S01]  /*0bc0*/  @!P1 IMAD.MOV R3, RZ, RZ, R0 ;  /* 0x000000ffff039224 */ /* 0x000fe200078e0200 */
[----:B------:R-:W-:-:S04]  /*0bd0*/  FSETP.NEU.AND P1, PT, R20, RZ, PT ;  /* 0x000000ff1400720b */ /* 0x000fc80003f2d000 */
[----:B------:R-:W-:-:S03]  /*0be0*/  IADD3 R0, PT, PT, R3, 0x1, RZ ;  /* 0x0000000103007810 */ /* 0x000fc60007ffe0ff */
[----:B------:R-:W-:-:S05]  /*0bf0*/  @!P2 IMAD.MOV R0, RZ, RZ, R3 ;  /* 0x000000ffff00a224 */ /* 0x000fca00078e0203 */
[C---:B------:R-:W-:Y:S02]  /*0c00*/  IADD3 R5, PT, PT, R0.reuse, 0x1, RZ ;  /* 0x0000000100057810 */ /* 0x040fe40007ffe0ff */
[----:B------:R-:W-:-:S07]  /*0c10*/  @!P1 IADD3 R5, PT, PT, R0, RZ, RZ ;  /* 0x000000ff00059210 */ /* 0x000fce0007ffe0ff */
.L_x_9:
[----:B------:R-:W-:Y:S05]  /*0c20*/  BSYNC.RECONVERGENT B2 ;  /* 0x0000000000027941 */ /* 0x000fea0003800200 */
.L_x_8:
        /* <DEDUP_REMOVED lines=11> */
[----:B------:R-:W5:Y:S01]  /*0ce0*/  LDG.E R19, desc[UR4][R6.64+0xc] ;  /* 0x00000c0406137981 */ /* 0x000f62000c1e1900 */
[----:B--2---:R-:W-:-:S04]  /*0cf0*/  IMAD.WIDE R8, R9, 0x4, R10 ;  /* 0x0000000409087825 */ /* 0x004fc800078e020a */
[--C-:B---3--:R-:W-:Y:S02]  /*0d00*/  IMAD.WIDE R14, R15, 0x4, R10.reuse ;  /* 0x000000040f0e7825 */ /* 0x108fe400078e020a */
[----:B------:R-:W2:Y:S02]  /*0d10*/  LDG.E R8, desc[UR4][R8.64] ;  /* 0x0000000408087981 */ /* 0x000ea4000c1e1900 */
[--C-:B----4-:R-:W-:Y:S02]  /*0d20*/  IMAD.WIDE R16, R17, 0x4, R10.reuse ;  /* 0x0000000411107825 */ /* 0x110fe400078e020a */
[----:B------:R-:W3:Y:S02]  /*0d30*/  LDG.E R14, desc[UR4][R14.64] ;  /* 0x000000040e0e7981 */ /* 0x000ee4000c1e1900 */
[----:B-----5:R-:W-:Y:S02]  /*0d40*/  IMAD.WIDE R18, R19, 0x4, R10 ;  /* 0x0000000413127825 */ /* 0x020fe400078e020a */
[----:B------:R-:W4:Y:S04]  /*0d50*/  LDG.E R16, desc[UR4][R16.64] ;  /* 0x0000000410107981 */ /* 0x000f28000c1e1900 */
[----:B------:R-:W5:Y:S01]  /*0d60*/  LDG.E R18, desc[UR4][R18.64] ;  /* 0x0000000412127981 */ /* 0x000f62000c1e1900 */
[----:B------:R-:W-:Y:S01]  /*0d70*/  VIADD R0, R5, 0x1 ;  /* 0x0000000105007836 */ /* 0x000fe20000000000 */
[----:B------:R-:W-:-:S02]  /*0d80*/  IADD3 R4, PT, PT, R4, 0x4, RZ ;  /* 0x0000000404047810 */ /* 0x000fc40007ffe0ff */
[----:B--2---:R-:W-:Y:S02]  /*0d90*/  FSETP.NEU.AND P2, PT, R8, RZ, PT ;  /* 0x000000ff0800720b */ /* 0x004fe40003f4d000 */
[----:B---3--:R-:W-:-:S11]  /*0da0*/  FSETP.NEU.AND P1, PT, R14, RZ, PT ;  /* 0x000000ff0e00720b */ /* 0x008fd60003f2d000 */
[----:B------:R-:W-:Y:S02]  /*0db0*/  @!P2 IADD3 R0, PT, PT, R5, RZ, RZ ;  /* 0x000000ff0500a210 */ /* 0x000fe40007ffe0ff */
[----:B----4-:R-:W-:-:S03]  /*0dc0*/  FSETP.NEU.AND P2, PT, R16, RZ, PT ;  /* 0x000000ff1000720b */ /* 0x010fc60003f4d000 */
[C---:B------:R-:W-:Y:S01]  /*0dd0*/  VIADD R3, R0.reuse, 0x1 ;  /* 0x0000000100037836 */ /* 0x040fe20000000000 */
[----:B------:R-:W-:Y:S02]  /*0de0*/  @!P1 IADD3 R3, PT, PT, R0, RZ, RZ ;  /* 0x000000ff00039210 */ /* 0x000fe40007ffe0ff */
[----:B-----5:R-:W-:-:S03]  /*0df0*/  FSETP.NEU.AND P1, PT, R18, RZ, PT ;  /* 0x000000ff1200720b */ /* 0x020fc60003f2d000 */
[----:B------:R-:W-:-:S04]  /*0e00*/  VIADD R0, R3, 0x1 ;  /* 0x0000000103007836 */ /* 0x000fc80000000000 */
[----:B------:R-:W-:-:S05]  /*0e10*/  @!P2 IADD3 R0, PT, PT, R3, RZ, RZ ;  /* 0x000000ff0300a210 */ /* 0x000fca0007ffe0ff */
[----:B------:R-:W-:Y:S02]  /*0e20*/  VIADD R5, R0, 0x1 ;  /* 0x0000000100057836 */ /* 0x000fe40000000000 */
[----:B------:R-:W-:-:S07]  /*0e30*/  @!P1 IMAD.MOV R5, RZ, RZ, R0 ;  /* 0x000000ffff059224 */ /* 0x000fce00078e0200 */
.L_x_11:
[----:B------:R-:W-:Y:S05]  /*0e40*/  BSYNC.RECONVERGENT B2 ;  /* 0x0000000000027941 */ /* 0x000fea0003800200 */
.L_x_10:
[----:B------:R-:W-:Y:S05]  /*0e50*/  @!P0 BRA `(.L_x_7) ;  /* 0x0000000000388947 */ /* 0x000fea0003800000 */
[----:B------:R-:W0:Y:S01]  /*0e60*/  LDC.64 R8, c[0x0][0x390] ;  /* 0x0000e400ff087b82 */ /* 0x000e220000000a00 */
[----:B------:R-:W-:-:S07]  /*0e70*/  IADD3 R0, PT, PT, -R2, RZ, RZ ;  /* 0x000000ff02007210 */ /* 0x000fce0007ffe1ff */
.L_x_12:
[----:B0-----:R-:W-:-:S06]  /*0e80*/  IMAD.WIDE R2, R4, 0x4, R8 ;  /* 0x0000000404027825 */ /* 0x001fcc00078e0208 */
[----:B------:R-:W2:Y:S02]  /*0e90*/  LDG.E R3, desc[UR4][R2.64] ;  /* 0x0000000402037981 */ /* 0x000ea4000c1e1900 */
[----:B--2---:R-:W-:-:S06]  /*0ea0*/  IMAD.WIDE R6, R3, 0x4, R10 ;  /* 0x0000000403067825 */ /* 0x004fcc00078e020a */
[----:B------:R-:W2:Y:S01]  /*0eb0*/  LDG.E R6, desc[UR4][R6.64] ;  /* 0x0000000406067981 */ /* 0x000ea2000c1e1900 */
[----:B------:R-:W-:Y:S01]  /*0ec0*/  VIADD R0, R0, 0x1 ;  /* 0x0000000100007836 */ /* 0x000fe20000000000 */
[----:B------:R-:W-:Y:S02]  /*0ed0*/  IADD3 R14, PT, PT, R5, 0x1, RZ ;  /* 0x00000001050e7810 */ /* 0x000fe40007ffe0ff */
[----:B------:R-:W-:Y:S02]  /*0ee0*/  IADD3 R4, PT, PT, R4, 0x1, RZ ;  /* 0x0000000104047810 */ /* 0x000fe40007ffe0ff */
[----:B------:R-:W-:Y:S02]  /*0ef0*/  ISETP.NE.AND P1, PT, R0, RZ, PT ;  /* 0x000000ff0000720c */ /* 0x000fe40003f25270 */
[----:B--2---:R-:W-:-:S13]  /*0f00*/  FSETP.NEU.AND P0, PT, R6, RZ, PT ;  /* 0x000000ff0600720b */ /* 0x004fda0003f0d000 */
[----:B------:R-:W-:-:S04]  /*0f10*/  @!P0 IMAD.MOV R14, RZ, RZ, R5 ;  /* 0x000000ffff0e8224 */ /* 0x000fc800078e0205 */
[----:B------:R-:W-:Y:S01]  /*0f20*/  IMAD.MOV.U32 R5, RZ, RZ, R14 ;  /* 0x000000ffff057224 */ /* 0x000fe200078e000e */
[----:B------:R-:W-:Y:S06]  /*0f30*/  @P1 BRA `(.L_x_12) ;  /* 0xfffffffc00d01947 */ /* 0x000fec000383ffff */
.L_x_7:
[----:B------:R-:W-:Y:S05]  /*0f40*/  BSYNC.RECONVERGENT B1 ;  /* 0x0000000000017941 */ /* 0x000fea0003800200 */
.L_x_6:
[----:B------:R-:W-:-:S07]  /*0f50*/  I2FP.F32.U32 R0, R5 ;  /* 0x0000000500007245 */ /* 0x000fce0000201000 */
.L_x_2:
[----:B------:R-:W-:Y:S05]  /*0f60*/  BSYNC.RECONVERGENT B0 ;  /* 0x0000000000007941 */ /* 0x000fea0003800200 */
.L_x_1:
[----:B------:R-:W0:Y:S02]  /*0f70*/  LDCU UR6, c[0x0][0x39c] ;  /* 0x00007380ff0677ac */ /* 0x000e240008000800 */
[----:B0-----:R-:W-:-:S05]  /*0f80*/  FMUL R3, RZ, UR6 ;  /* 0x00000006ff037c20 */ /* 0x001fca0008400000 */
[----:B------:R-:W-:-:S13]  /*0f90*/  FSETP.GTU.AND P0, PT, R3, R0, PT ;  /* 0x000000000300720b */ /* 0x000fda0003f0c000 */
[----:B------:R-:W-:Y:S05]  /*0fa0*/  @P0 EXIT ;  /* 0x000000000000094d */ /* 0x000fea0003800000 */
[----:B------:R-:W-:-:S05]  /*0fb0*/  HFMA2 R3, -RZ, RZ, 1.875, 0 ;  /* 0x3f800000ff037431 */ /* 0x000fca00000001ff */
[----:B------:R-:W-:Y:S01]  /*0fc0*/  STG.E desc[UR4][R12.64], R3 ;  /* 0x000000030c007986 */ /* 0x000fe2000c101904 */
[----:B------:R-:W-:Y:S05]  /*0fd0*/  EXIT ;  /* 0x000000000000794d */ /* 0x000fea0003800000 */
.L_x_13:
        /* <DEDUP_REMOVED lines=10> */
.L_x_15:


//--------------------- .nv.shared.reserved.0     --------------------------
	.section	.nv.shared.reserved.0,"aw",@nobits
	.weak		__nv_reservedSMEM_offset_0_alias
	.size		__nv_reservedSMEM_offset_0_alias, 0, 64
	.other		__nv_reservedSMEM_offset_0_alias,@"STO_CUDA_RESERVED_SHARED STV_DEFAULT"
__nv_reservedSMEM_offset_0_alias:
	.zero		0
	.zero		64


//--------------------- .nv.constant0._Z20stratify_none_getC_DPfPiS0_iS_S_ --------------------------
	.section	.nv.constant0._Z20stratify_none_getC_DPfPiS0_iS_S_,"a",@progbits
	.sectionflags	@""
	.align	4
.nv.constant0._Z20stratify_none_getC_DPfPiS0_iS_S_:
	.zero		944


//--------------------- .nv.constant0._Z18stratify_none_getDPfPiS0_ifS_ --------------------------
	.section	.nv.constant0._Z18stratify_none_getDPfPiS0_ifS_,"a",@progbits
	.sectionflags	@""
	.align	4
.nv.constant0._Z18stratify_none_getDPfPiS0_ifS_:
	.zero		936


//--------------------- SYMBOLS --------------------------

	.type		.nv.reservedSmem.offset0,@object
	.size		.nv.reservedSmem.offset0,0x4
